//
// Generated by NVIDIA NVVM Compiler
//
// Compiler Build ID: CL-36424714
// Cuda compilation tools, release 13.0, V13.0.88
// Based on NVVM 20.0.0
//

.version 9.0
.target sm_100
.address_size 64

	// .globl	_Z8calculatiiiiiiiPi

.visible .entry _Z8calculatiiiiiiiPi(
	.param .u32 _Z8calculatiiiiiiiPi_param_0,
	.param .u32 _Z8calculatiiiiiiiPi_param_1,
	.param .u32 _Z8calculatiiiiiiiPi_param_2,
	.param .u32 _Z8calculatiiiiiiiPi_param_3,
	.param .u32 _Z8calculatiiiiiiiPi_param_4,
	.param .u32 _Z8calculatiiiiiiiPi_param_5,
	.param .u32 _Z8calculatiiiiiiiPi_param_6,
	.param .u64 .ptr .align 1 _Z8calculatiiiiiiiPi_param_7
)
{
	.reg .pred 	%p<25>;
	.reg .b32 	%r<97>;
	.reg .b64 	%rd<33>;

	ld.param.u32 	%r26, [_Z8calculatiiiiiiiPi_param_0];
	ld.param.u32 	%r27, [_Z8calculatiiiiiiiPi_param_1];
	ld.param.u32 	%r30, [_Z8calculatiiiiiiiPi_param_2];
	ld.param.u32 	%r28, [_Z8calculatiiiiiiiPi_param_3];
	ld.param.u32 	%r29, [_Z8calculatiiiiiiiPi_param_4];
	ld.param.u64 	%rd10, [_Z8calculatiiiiiiiPi_param_7];
	cvta.to.global.u64 	%rd1, %rd10;
	mul.lo.s32 	%r93, %r30, %r26;
	setp.lt.s32 	%p1, %r26, 1;
	setp.ge.s32 	%p2, %r93, %r27;
	or.pred  	%p3, %p1, %p2;
	@%p3 bra 	$L__BB0_24;
	mov.u32 	%r31, %ctaid.x;
	add.s32 	%r32, %r28, %r31;
	mul.lo.s32 	%r2, %r32, %r26;
	mov.u32 	%r33, %ctaid.y;
	add.s32 	%r34, %r29, %r33;
	mov.u32 	%r35, %tid.x;
	mad.lo.s32 	%r36, %r34, %r26, %r35;
	add.s32 	%r3, %r27, -1;
	setp.lt.s32 	%p4, %r36, %r27;
	selp.b32 	%r4, %r36, %r3, %p4;
	add.s32 	%r37, %r93, %r26;
	min.s32 	%r5, %r37, %r27;
	and.b32  	%r6, %r26, 3;
	and.b32  	%r7, %r26, 2147483644;
	neg.s32 	%r8, %r7;
	add.s32 	%r9, %r2, 3;
$L__BB0_2:
	setp.lt.u32 	%p5, %r26, 4;
	mad.lo.s32 	%r39, %r93, %r27, %r4;
	mul.wide.s32 	%rd11, %r39, 4;
	add.s64 	%rd2, %rd1, %rd11;
	mov.b32 	%r96, 0;
	@%p5 bra 	$L__BB0_13;
	mov.u32 	%r94, %r9;
	mov.u32 	%r95, %r8;
$L__BB0_4:
	add.s32 	%r13, %r94, -2;
	add.s32 	%r40, %r94, -3;
	setp.lt.s32 	%p6, %r40, %r27;
	selp.b32 	%r41, %r40, %r3, %p6;
	mul.lo.s32 	%r42, %r41, %r27;
	add.s32 	%r43, %r42, %r4;
	mul.wide.s32 	%rd12, %r43, 4;
	add.s64 	%rd3, %rd1, %rd12;
	ld.global.u32 	%r44, [%rd3];
	add.s32 	%r45, %r42, %r93;
	mul.wide.s32 	%rd13, %r45, 4;
	add.s64 	%rd14, %rd1, %rd13;
	ld.global.u32 	%r46, [%rd14];
	ld.global.u32 	%r47, [%rd2];
	add.s32 	%r14, %r47, %r46;
	setp.ge.s32 	%p7, %r14, %r44;
	@%p7 bra 	$L__BB0_6;
	st.global.u32 	[%rd3], %r14;
$L__BB0_6:
	bar.sync 	0;
	setp.lt.s32 	%p8, %r13, %r27;
	selp.b32 	%r48, %r13, %r3, %p8;
	mul.lo.s32 	%r49, %r48, %r27;
	add.s32 	%r50, %r49, %r4;
	mul.wide.s32 	%rd15, %r50, 4;
	add.s64 	%rd4, %rd1, %rd15;
	ld.global.u32 	%r51, [%rd4];
	add.s32 	%r52, %r49, %r93;
	mul.wide.s32 	%rd16, %r52, 4;
	add.s64 	%rd17, %rd1, %rd16;
	ld.global.u32 	%r53, [%rd17];
	ld.global.u32 	%r54, [%rd2];
	add.s32 	%r15, %r54, %r53;
	setp.ge.s32 	%p9, %r15, %r51;
	@%p9 bra 	$L__BB0_8;
	st.global.u32 	[%rd4], %r15;
$L__BB0_8:
	bar.sync 	0;
	add.s32 	%r55, %r13, 1;
	setp.lt.s32 	%p10, %r55, %r27;
	selp.b32 	%r56, %r55, %r3, %p10;
	mul.lo.s32 	%r57, %r56, %r27;
	add.s32 	%r58, %r57, %r4;
	mul.wide.s32 	%rd18, %r58, 4;
	add.s64 	%rd5, %rd1, %rd18;
	ld.global.u32 	%r59, [%rd5];
	add.s32 	%r60, %r57, %r93;
	mul.wide.s32 	%rd19, %r60, 4;
	add.s64 	%rd20, %rd1, %rd19;
	ld.global.u32 	%r61, [%rd20];
	ld.global.u32 	%r62, [%rd2];
	add.s32 	%r16, %r62, %r61;
	setp.ge.s32 	%p11, %r16, %r59;
	@%p11 bra 	$L__BB0_10;
	st.global.u32 	[%rd5], %r16;
$L__BB0_10:
	bar.sync 	0;
	setp.lt.s32 	%p12, %r94, %r27;
	selp.b32 	%r63, %r94, %r3, %p12;
	mul.lo.s32 	%r64, %r63, %r27;
	add.s32 	%r65, %r64, %r4;
	mul.wide.s32 	%rd21, %r65, 4;
	add.s64 	%rd6, %rd1, %rd21;
	ld.global.u32 	%r66, [%rd6];
	add.s32 	%r67, %r64, %r93;
	mul.wide.s32 	%rd22, %r67, 4;
	add.s64 	%rd23, %rd1, %rd22;
	ld.global.u32 	%r68, [%rd23];
	ld.global.u32 	%r69, [%rd2];
	add.s32 	%r17, %r69, %r68;
	setp.ge.s32 	%p13, %r17, %r66;
	@%p13 bra 	$L__BB0_12;
	st.global.u32 	[%rd6], %r17;
$L__BB0_12:
	bar.sync 	0;
	add.s32 	%r95, %r95, 4;
	add.s32 	%r94, %r94, 4;
	setp.ne.s32 	%p14, %r95, 0;
	mov.u32 	%r96, %r7;
	@%p14 bra 	$L__BB0_4;
$L__BB0_13:
	setp.eq.s32 	%p15, %r6, 0;
	@%p15 bra 	$L__BB0_23;
	add.s32 	%r21, %r96, %r2;
	setp.lt.s32 	%p16, %r21, %r27;
	selp.b32 	%r70, %r21, %r3, %p16;
	mul.lo.s32 	%r71, %r70, %r27;
	add.s32 	%r72, %r71, %r4;
	mul.wide.s32 	%rd24, %r72, 4;
	add.s64 	%rd7, %rd1, %rd24;
	ld.global.u32 	%r73, [%rd7];
	add.s32 	%r74, %r71, %r93;
	mul.wide.s32 	%rd25, %r74, 4;
	add.s64 	%rd26, %rd1, %rd25;
	ld.global.u32 	%r75, [%rd26];
	ld.global.u32 	%r76, [%rd2];
	add.s32 	%r22, %r76, %r75;
	setp.ge.s32 	%p17, %r22, %r73;
	@%p17 bra 	$L__BB0_16;
	st.global.u32 	[%rd7], %r22;
$L__BB0_16:
	setp.eq.s32 	%p18, %r6, 1;
	bar.sync 	0;
	@%p18 bra 	$L__BB0_23;
	add.s32 	%r77, %r21, 1;
	setp.lt.s32 	%p19, %r77, %r27;
	selp.b32 	%r78, %r77, %r3, %p19;
	mul.lo.s32 	%r79, %r78, %r27;
	add.s32 	%r80, %r79, %r4;
	mul.wide.s32 	%rd27, %r80, 4;
	add.s64 	%rd8, %rd1, %rd27;
	ld.global.u32 	%r81, [%rd8];
	add.s32 	%r82, %r79, %r93;
	mul.wide.s32 	%rd28, %r82, 4;
	add.s64 	%rd29, %rd1, %rd28;
	ld.global.u32 	%r83, [%rd29];
	ld.global.u32 	%r84, [%rd2];
	add.s32 	%r23, %r84, %r83;
	setp.ge.s32 	%p20, %r23, %r81;
	@%p20 bra 	$L__BB0_19;
	st.global.u32 	[%rd8], %r23;
$L__BB0_19:
	setp.eq.s32 	%p21, %r6, 2;
	bar.sync 	0;
	@%p21 bra 	$L__BB0_23;
	add.s32 	%r85, %r21, 2;
	setp.lt.s32 	%p22, %r85, %r27;
	selp.b32 	%r86, %r85, %r3, %p22;
	mul.lo.s32 	%r87, %r86, %r27;
	add.s32 	%r88, %r87, %r4;
	mul.wide.s32 	%rd30, %r88, 4;
	add.s64 	%rd9, %rd1, %rd30;
	ld.global.u32 	%r89, [%rd9];
	add.s32 	%r90, %r87, %r93;
	mul.wide.s32 	%rd31, %r90, 4;
	add.s64 	%rd32, %rd1, %rd31;
	ld.global.u32 	%r91, [%rd32];
	ld.global.u32 	%r92, [%rd2];
	add.s32 	%r24, %r92, %r91;
	setp.ge.s32 	%p23, %r24, %r89;
	@%p23 bra 	$L__BB0_22;
	st.global.u32 	[%rd9], %r24;
$L__BB0_22:
	bar.sync 	0;
$L__BB0_23:
	add.s32 	%r93, %r93, 1;
	setp.lt.s32 	%p24, %r93, %r5;
	@%p24 bra 	$L__BB0_2;
$L__BB0_24:
	ret;

}
.entry _Z10calculat32iiiiiiiPi(
	.param .u32 _Z10calculat32iiiiiiiPi_param_0,
	.param .u32 _Z10calculat32iiiiiiiPi_param_1,
	.param .u32 _Z10calculat32iiiiiiiPi_param_2,
	.param .u32 _Z10calculat32iiiiiiiPi_param_3,
	.param .u32 _Z10calculat32iiiiiiiPi_param_4,
	.param .u32 _Z10calculat32iiiiiiiPi_param_5,
	.param .u32 _Z10calculat32iiiiiiiPi_param_6,
	.param .u64 .ptr .align 1 _Z10calculat32iiiiiiiPi_param_7
)
{
	.reg .pred 	%p<15>;
	.reg .b32 	%r<89>;
	.reg .b64 	%rd<17>;

	ld.param.u32 	%r42, [_Z10calculat32iiiiiiiPi_param_0];
	ld.param.u32 	%r43, [_Z10calculat32iiiiiiiPi_param_1];
	ld.param.u32 	%r44, [_Z10calculat32iiiiiiiPi_param_2];
	ld.param.u32 	%r45, [_Z10calculat32iiiiiiiPi_param_3];
	ld.param.u32 	%r46, [_Z10calculat32iiiiiiiPi_param_4];
	ld.param.u64 	%rd8, [_Z10calculat32iiiiiiiPi_param_7];
	cvta.to.global.u64 	%rd1, %rd8;
	mov.u32 	%r47, %ctaid.x;
	add.s32 	%r48, %r45, %r47;
	mov.u32 	%r49, %ctaid.y;
	add.s32 	%r50, %r46, %r49;
	mov.u32 	%r51, %tid.y;
	mad.lo.s32 	%r52, %r50, %r42, %r51;
	mov.u32 	%r53, %tid.x;
	mad.lo.s32 	%r54, %r48, %r42, %r53;
	setp.lt.s32 	%p1, %r54, %r43;
	add.s32 	%r55, %r43, -1;
	selp.b32 	%r56, %r54, %r55, %p1;
	setp.lt.s32 	%p2, %r52, %r43;
	selp.b32 	%r1, %r52, %r55, %p2;
	mul.lo.s32 	%r2, %r56, %r43;
	mul.lo.s32 	%r3, %r44, %r42;
	setp.lt.s32 	%p3, %r42, 1;
	setp.ge.s32 	%p4, %r3, %r43;
	or.pred  	%p5, %p3, %p4;
	@%p5 bra 	$L__BB1_17;
	add.s32 	%r57, %r2, %r1;
	mul.wide.s32 	%rd9, %r57, 4;
	add.s64 	%rd2, %rd1, %rd9;
	ld.global.u32 	%r85, [%rd2];
	add.s32 	%r58, %r3, %r42;
	min.s32 	%r5, %r58, %r43;
	add.s32 	%r59, %r3, 1;
	max.s32 	%r6, %r5, %r59;
	sub.s32 	%r60, %r6, %r3;
	and.b32  	%r7, %r60, 3;
	setp.eq.s32 	%p6, %r7, 0;
	mov.u32 	%r79, %r3;
	@%p6 bra 	$L__BB1_6;
	mul.lo.s32 	%r61, %r44, %r43;
	mad.lo.s32 	%r75, %r61, %r42, %r1;
	add.s32 	%r74, %r2, %r3;
	neg.s32 	%r73, %r7;
	mov.u32 	%r79, %r3;
$L__BB1_3:
	.pragma "nounroll";
	mul.wide.s32 	%rd10, %r74, 4;
	add.s64 	%rd11, %rd1, %rd10;
	ld.global.u32 	%r62, [%rd11];
	mul.wide.s32 	%rd12, %r75, 4;
	add.s64 	%rd13, %rd1, %rd12;
	ld.global.u32 	%r63, [%rd13];
	add.s32 	%r16, %r63, %r62;
	setp.ge.s32 	%p7, %r16, %r85;
	@%p7 bra 	$L__BB1_5;
	st.global.u32 	[%rd2], %r16;
	mov.u32 	%r85, %r16;
$L__BB1_5:
	bar.sync 	0;
	add.s32 	%r79, %r79, 1;
	add.s32 	%r75, %r75, %r43;
	add.s32 	%r74, %r74, 1;
	add.s32 	%r73, %r73, 1;
	setp.ne.s32 	%p8, %r73, 0;
	@%p8 bra 	$L__BB1_3;
$L__BB1_6:
	sub.s32 	%r64, %r3, %r6;
	setp.gt.u32 	%p9, %r64, -4;
	@%p9 bra 	$L__BB1_17;
	mad.lo.s32 	%r82, %r79, %r43, %r1;
	shl.b32 	%r25, %r43, 2;
	add.s32 	%r81, %r79, %r2;
	mul.wide.s32 	%rd5, %r43, 4;
$L__BB1_8:
	mul.wide.s32 	%rd14, %r81, 4;
	add.s64 	%rd3, %rd1, %rd14;
	ld.global.u32 	%r65, [%rd3];
	mul.wide.s32 	%rd15, %r82, 4;
	add.s64 	%rd4, %rd1, %rd15;
	ld.global.u32 	%r66, [%rd4];
	add.s32 	%r31, %r66, %r65;
	setp.ge.s32 	%p10, %r31, %r85;
	@%p10 bra 	$L__BB1_10;
	st.global.u32 	[%rd2], %r31;
	mov.u32 	%r85, %r31;
$L__BB1_10:
	bar.sync 	0;
	ld.global.u32 	%r67, [%rd3+4];
	add.s64 	%rd6, %rd4, %rd5;
	ld.global.u32 	%r68, [%rd6];
	add.s32 	%r33, %r68, %r67;
	setp.ge.s32 	%p11, %r33, %r85;
	@%p11 bra 	$L__BB1_12;
	st.global.u32 	[%rd2], %r33;
	mov.u32 	%r85, %r33;
$L__BB1_12:
	bar.sync 	0;
	ld.global.u32 	%r69, [%rd3+8];
	add.s64 	%rd7, %rd6, %rd5;
	ld.global.u32 	%r70, [%rd7];
	add.s32 	%r35, %r70, %r69;
	setp.ge.s32 	%p12, %r35, %r85;
	@%p12 bra 	$L__BB1_14;
	st.global.u32 	[%rd2], %r35;
	mov.u32 	%r85, %r35;
$L__BB1_14:
	bar.sync 	0;
	ld.global.u32 	%r71, [%rd3+12];
	add.s64 	%rd16, %rd7, %rd5;
	ld.global.u32 	%r72, [%rd16];
	add.s32 	%r37, %r72, %r71;
	setp.ge.s32 	%p13, %r37, %r85;
	@%p13 bra 	$L__BB1_16;
	st.global.u32 	[%rd2], %r37;
	mov.u32 	%r85, %r37;
$L__BB1_16:
	bar.sync 	0;
	add.s32 	%r79, %r79, 4;
	add.s32 	%r82, %r82, %r25;
	add.s32 	%r81, %r81, 4;
	setp.lt.s32 	%p14, %r79, %r5;
	@%p14 bra 	$L__BB1_8;
$L__BB1_17:
	ret;

}


// ===== COMPILED SASS (sm_100) =====

	.target	sm_100

	.elftype	@"ET_EXEC"


//--------------------- .note.nv.tkinfo           --------------------------
	.section	.note.nv.tkinfo,"",@"SHT_NOTE"
	.sectionflags	@"SHF_NOTE_NV_TKINFO"
	.tkinfo
        /*0018*/ 	.word	0x00000002
        /*0030*/ 	.string	""
        /*0030*/ 	.string	"ptxas"
        /*0030*/ 	.string	"Cuda compilation tools, release 13.0, V13.0.88"
        /*0030*/ 	.string	"Build cuda_13.0.r13.0/compiler.36424714_0"
        /*0030*/ 	.string	"-arch sm_100 -m 64 "



//--------------------- .note.nv.cuinfo           --------------------------
	.section	.note.nv.cuinfo,"",@"SHT_NOTE"
	.sectionflags	@"SHF_NOTE_NV_CUINFO"
        /*0018*/ 	.short	0x0002
        /*001a*/ 	.short	0x0064
        /*001c*/ 	.short	0x0082
	.zero		2


//--------------------- .nv.info                  --------------------------
	.section	.nv.info,"",@"SHT_CUDA_INFO"
	.align	4


	//----- nvinfo : EIATTR_REGCOUNT
	.align		4
        /*0000*/ 	.byte	0x04, 0x2f
        /*0002*/ 	.short	(.L_1 - .L_0)
	.align		4
.L_0:
        /*0004*/ 	.word	index@(_Z8calculatiiiiiiiPi)
        /*0008*/ 	.word	0x00000020


	//----- nvinfo : EIATTR_FRAME_SIZE
	.align		4
.L_1:
        /*000c*/ 	.byte	0x04, 0x11
        /*000e*/ 	.short	(.L_3 - .L_2)
	.align		4
.L_2:
        /*0010*/ 	.word	index@(_Z8calculatiiiiiiiPi)
        /*0014*/ 	.word	0x00000000


	//----- nvinfo : EIATTR_REGCOUNT
	.align		4
.L_3:
        /*0018*/ 	.byte	0x04, 0x2f
        /*001a*/ 	.short	(.L_5 - .L_4)
	.align		4
.L_4:
        /*001c*/ 	.word	index@(_Z10calculat32iiiiiiiPi)
        /*0020*/ 	.word	0x0000001a


	//----- nvinfo : EIATTR_FRAME_SIZE
	.align		4
.L_5:
        /*0024*/ 	.byte	0x04, 0x11
        /*0026*/ 	.short	(.L_7 - .L_6)
	.align		4
.L_6:
        /*0028*/ 	.word	index@(_Z10calculat32iiiiiiiPi)
        /*002c*/ 	.word	0x00000000


	//----- nvinfo : EIATTR_MIN_STACK_SIZE
	.align		4
.L_7:
        /*0030*/ 	.byte	0x04, 0x12
        /*0032*/ 	.short	(.L_9 - .L_8)
	.align		4
.L_8:
        /*0034*/ 	.word	index@(_Z10calculat32iiiiiiiPi)
        /*0038*/ 	.word	0x00000000


	//----- nvinfo : EIATTR_MIN_STACK_SIZE
	.align		4
.L_9:
        /*003c*/ 	.byte	0x04, 0x12
        /*003e*/ 	.short	(.L_11 - .L_10)
	.align		4
.L_10:
        /*0040*/ 	.word	index@(_Z8calculatiiiiiiiPi)
        /*0044*/ 	.word	0x00000000
.L_11:


//--------------------- .nv.compat                --------------------------
	.section	.nv.compat,"",@"SHT_CUDA_COMPAT_INFO"
	.align	4
        /*0000*/ 	.byte	0x02, 0x09, 0x00, 0x00, 0x02, 0x02, 0x01, 0x00, 0x02, 0x05, 0x05, 0x00, 0x03, 0x07, 0x01, 0x01
        /*0010*/ 	.byte	0x02, 0x03, 0x00, 0x00, 0x02, 0x06, 0x01, 0x00, 0x04, 0x0b, 0x08, 0x00, 0x09, 0x00, 0x00, 0x00
        /*0020*/ 	.byte	0x00, 0x00, 0x00, 0x00


//--------------------- .nv.info._Z10calculat32iiiiiiiPi --------------------------
	.section	.nv.info._Z10calculat32iiiiiiiPi,"",@"SHT_CUDA_INFO"
	.sectionflags	@""
	.align	4


	//----- nvinfo : EIATTR_CUDA_API_VERSION
	.align		4
        /*0000*/ 	.byte	0x04, 0x37
        /*0002*/ 	.short	(.L_13 - .L_12)
.L_12:
        /*0004*/ 	.word	0x00000082


	//----- nvinfo : EIATTR_KPARAM_INFO
	.align		4
.L_13:
        /*0008*/ 	.byte	0x04, 0x17
        /*000a*/ 	.short	(.L_15 - .L_14)
.L_14:
        /*000c*/ 	.word	0x00000000
        /*0010*/ 	.short	0x0007
        /*0012*/ 	.short	0x0020
        /*0014*/ 	.byte	0x00, 0xf5, 0x21, 0x00


	//----- nvinfo : EIATTR_KPARAM_INFO
	.align		4
.L_15:
        /*0018*/ 	.byte	0x04, 0x17
        /*001a*/ 	.short	(.L_17 - .L_16)
.L_16:
        /*001c*/ 	.word	0x00000000
        /*0020*/ 	.short	0x0006
        /*0022*/ 	.short	0x0018
        /*0024*/ 	.byte	0x00, 0xf0, 0x11, 0x00


	//----- nvinfo : EIATTR_KPARAM_INFO
	.align		4
.L_17:
        /*0028*/ 	.byte	0x04, 0x17
        /*002a*/ 	.short	(.L_19 - .L_18)
.L_18:
        /*002c*/ 	.word	0x00000000
        /*0030*/ 	.short	0x0005
        /*0032*/ 	.short	0x0014
        /*0034*/ 	.byte	0x00, 0xf0, 0x11, 0x00


	//----- nvinfo : EIATTR_KPARAM_INFO
	.align		4
.L_19:
        /*0038*/ 	.byte	0x04, 0x17
        /*003a*/ 	.short	(.L_21 - .L_20)
.L_20:
        /*003c*/ 	.word	0x00000000
        /*0040*/ 	.short	0x0004
        /*0042*/ 	.short	0x0010
        /*0044*/ 	.byte	0x00, 0xf0, 0x11, 0x00


	//----- nvinfo : EIATTR_KPARAM_INFO
	.align		4
.L_21:
        /*0048*/ 	.byte	0x04, 0x17
        /*004a*/ 	.short	(.L_23 - .L_22)
.L_22:
        /*004c*/ 	.word	0x00000000
        /*0050*/ 	.short	0x0003
        /*0052*/ 	.short	0x000c
        /*0054*/ 	.byte	0x00, 0xf0, 0x11, 0x00


	//----- nvinfo : EIATTR_KPARAM_INFO
	.align		4
.L_23:
        /*0058*/ 	.byte	0x04, 0x17
        /*005a*/ 	.short	(.L_25 - .L_24)
.L_24:
        /*005c*/ 	.word	0x00000000
        /*0060*/ 	.short	0x0002
        /*0062*/ 	.short	0x0008
        /*0064*/ 	.byte	0x00, 0xf0, 0x11, 0x00


	//----- nvinfo : EIATTR_KPARAM_INFO
	.align		4
.L_25:
        /*0068*/ 	.byte	0x04, 0x17
        /*006a*/ 	.short	(.L_27 - .L_26)
.L_26:
        /*006c*/ 	.word	0x00000000
        /*0070*/ 	.short	0x0001
        /*0072*/ 	.short	0x0004
        /*0074*/ 	.byte	0x00, 0xf0, 0x11, 0x00


	//----- nvinfo : EIATTR_KPARAM_INFO
	.align		4
.L_27:
        /*0078*/ 	.byte	0x04, 0x17
        /*007a*/ 	.short	(.L_29 - .L_28)
.L_28:
        /*007c*/ 	.word	0x00000000
        /*0080*/ 	.short	0x0000
        /*0082*/ 	.short	0x0000
        /*0084*/ 	.byte	0x00, 0xf0, 0x11, 0x00


	//----- nvinfo : EIATTR_SPARSE_MMA_MASK
	.align		4
.L_29:
        /*0088*/ 	.byte	0x03, 0x50
        /*008a*/ 	.short	0x0000


	//----- nvinfo : EIATTR_MAXREG_COUNT
	.align		4
        /*008c*/ 	.byte	0x03, 0x1b
        /*008e*/ 	.short	0x00ff


	//----- nvinfo : EIATTR_NUM_BARRIERS
	.align		4
        /*0090*/ 	.byte	0x02, 0x4c
        /*0092*/ 	.byte	0x01
	.zero		1


	//----- nvinfo : EIATTR_MERCURY_ISA_VERSION
	.align		4
        /*0094*/ 	.byte	0x03, 0x5f
        /*0096*/ 	.short	0x0101


	//----- nvinfo : EIATTR_VRC_CTA_INIT_COUNT
	.align		4
        /*0098*/ 	.byte	0x02, 0x4a
	.zero		1
	.zero		1


	//----- nvinfo : EIATTR_EXIT_INSTR_OFFSETS
	.align		4
        /*009c*/ 	.byte	0x04, 0x1c
        /*009e*/ 	.short	(.L_31 - .L_30)


	//   ....[0]....
.L_30:
        /*00a0*/ 	.word	0x00000120


	//   ....[1]....
        /*00a4*/ 	.word	0x00000370


	//   ....[2]....
        /*00a8*/ 	.word	0x00000620


	//----- nvinfo : EIATTR_CBANK_PARAM_SIZE
	.align		4
.L_31:
        /*00ac*/ 	.byte	0x03, 0x19
        /*00ae*/ 	.short	0x0028


	//----- nvinfo : EIATTR_PARAM_CBANK
	.align		4
        /*00b0*/ 	.byte	0x04, 0x0a
        /*00b2*/ 	.short	(.L_33 - .L_32)
	.align		4
.L_32:
        /*00b4*/ 	.word	index@(.nv.constant0._Z10calculat32iiiiiiiPi)
        /*00b8*/ 	.short	0x0380
        /*00ba*/ 	.short	0x0028


	//----- nvinfo : EIATTR_SW_WAR
	.align		4
.L_33:
        /*00bc*/ 	.byte	0x04, 0x36
        /*00be*/ 	.short	(.L_35 - .L_34)
.L_34:
        /*00c0*/ 	.word	0x00000008
.L_35:


//--------------------- .nv.info._Z8calculatiiiiiiiPi --------------------------
	.section	.nv.info._Z8calculatiiiiiiiPi,"",@"SHT_CUDA_INFO"
	.sectionflags	@""
	.align	4


	//----- nvinfo : EIATTR_CUDA_API_VERSION
	.align		4
        /*0000*/ 	.byte	0x04, 0x37
        /*0002*/ 	.short	(.L_37 - .L_36)
.L_36:
        /*0004*/ 	.word	0x00000082


	//----- nvinfo : EIATTR_KPARAM_INFO
	.align		4
.L_37:
        /*0008*/ 	.byte	0x04, 0x17
        /*000a*/ 	.short	(.L_39 - .L_38)
.L_38:
        /*000c*/ 	.word	0x00000000
        /*0010*/ 	.short	0x0007
        /*0012*/ 	.short	0x0020
        /*0014*/ 	.byte	0x00, 0xf5, 0x21, 0x00


	//----- nvinfo : EIATTR_KPARAM_INFO
	.align		4
.L_39:
        /*0018*/ 	.byte	0x04, 0x17
        /*001a*/ 	.short	(.L_41 - .L_40)
.L_40:
        /*001c*/ 	.word	0x00000000
        /*0020*/ 	.short	0x0006
        /*0022*/ 	.short	0x0018
        /*0024*/ 	.byte	0x00, 0xf0, 0x11, 0x00


	//----- nvinfo : EIATTR_KPARAM_INFO
	.align		4
.L_41:
        /*0028*/ 	.byte	0x04, 0x17
        /*002a*/ 	.short	(.L_43 - .L_42)
.L_42:
        /*002c*/ 	.word	0x00000000
        /*0030*/ 	.short	0x0005
        /*0032*/ 	.short	0x0014
        /*0034*/ 	.byte	0x00, 0xf0, 0x11, 0x00


	//----- nvinfo : EIATTR_KPARAM_INFO
	.align		4
.L_43:
        /*0038*/ 	.byte	0x04, 0x17
        /*003a*/ 	.short	(.L_45 - .L_44)
.L_44:
        /*003c*/ 	.word	0x00000000
        /*0040*/ 	.short	0x0004
        /*0042*/ 	.short	0x0010
        /*0044*/ 	.byte	0x00, 0xf0, 0x11, 0x00


	//----- nvinfo : EIATTR_KPARAM_INFO
	.align		4
.L_45:
        /*0048*/ 	.byte	0x04, 0x17
        /*004a*/ 	.short	(.L_47 - .L_46)
.L_46:
        /*004c*/ 	.word	0x00000000
        /*0050*/ 	.short	0x0003
        /*0052*/ 	.short	0x000c
        /*0054*/ 	.byte	0x00, 0xf0, 0x11, 0x00


	//----- nvinfo : EIATTR_KPARAM_INFO
	.align		4
.L_47:
        /*0058*/ 	.byte	0x04, 0x17
        /*005a*/ 	.short	(.L_49 - .L_48)
.L_48:
        /*005c*/ 	.word	0x00000000
        /*0060*/ 	.short	0x0002
        /*0062*/ 	.short	0x0008
        /*0064*/ 	.byte	0x00, 0xf0, 0x11, 0x00


	//----- nvinfo : EIATTR_KPARAM_INFO
	.align		4
.L_49:
        /*0068*/ 	.byte	0x04, 0x17
        /*006a*/ 	.short	(.L_51 - .L_50)
.L_50:
        /*006c*/ 	.word	0x00000000
        /*0070*/ 	.short	0x0001
        /*0072*/ 	.short	0x0004
        /*0074*/ 	.byte	0x00, 0xf0, 0x11, 0x00


	//----- nvinfo : EIATTR_KPARAM_INFO
	.align		4
.L_51:
        /*0078*/ 	.byte	0x04, 0x17
        /*007a*/ 	.short	(.L_53 - .L_52)
.L_52:
        /*007c*/ 	.word	0x00000000
        /*0080*/ 	.short	0x0000
        /*0082*/ 	.short	0x0000
        /*0084*/ 	.byte	0x00, 0xf0, 0x11, 0x00


	//----- nvinfo : EIATTR_SPARSE_MMA_MASK
	.align		4
.L_53:
        /*0088*/ 	.byte	0x03, 0x50
        /*008a*/ 	.short	0x0000


	//----- nvinfo : EIATTR_MAXREG_COUNT
	.align		4
        /*008c*/ 	.byte	0x03, 0x1b
        /*008e*/ 	.short	0x00ff


	//----- nvinfo : EIATTR_NUM_BARRIERS
	.align		4
        /*0090*/ 	.byte	0x02, 0x4c
        /*0092*/ 	.byte	0x01
	.zero		1


	//----- nvinfo : EIATTR_MERCURY_ISA_VERSION
	.align		4
        /*0094*/ 	.byte	0x03, 0x5f
        /*0096*/ 	.short	0x0101


	//----- nvinfo : EIATTR_VRC_CTA_INIT_COUNT
	.align		4
        /*0098*/ 	.byte	0x02, 0x4a
	.zero		1
	.zero		1


	//----- nvinfo : EIATTR_EXIT_INSTR_OFFSETS
	.align		4
        /*009c*/ 	.byte	0x04, 0x1c
        /*009e*/ 	.short	(.L_55 - .L_54)


	//   ....[0]....
.L_54:
        /*00a0*/ 	.word	0x00000060


	//   ....[1]....
        /*00a4*/ 	.word	0x00000970


	//----- nvinfo : EIATTR_CBANK_PARAM_SIZE
	.align		4
.L_55:
        /*00a8*/ 	.byte	0x03, 0x19
        /*00aa*/ 	.short	0x0028


	//----- nvinfo : EIATTR_PARAM_CBANK
	.align		4
        /*00ac*/ 	.byte	0x04, 0x0a
        /*00ae*/ 	.short	(.L_57 - .L_56)
	.align		4
.L_56:
        /*00b0*/ 	.word	index@(.nv.constant0._Z8calculatiiiiiiiPi)
        /*00b4*/ 	.short	0x0380
        /*00b6*/ 	.short	0x0028


	//----- nvinfo : EIATTR_SW_WAR
	.align		4
.L_57:
        /*00b8*/ 	.byte	0x04, 0x36
        /*00ba*/ 	.short	(.L_59 - .L_58)
.L_58:
        /*00bc*/ 	.word	0x00000008
.L_59:


//--------------------- .nv.callgraph             --------------------------
	.section	.nv.callgraph,"",@"SHT_CUDA_CALLGRAPH"
	.align	4
	.sectionentsize	8
	.align		4
        /*0000*/ 	.word	0x00000000
	.align		4
        /*0004*/ 	.word	0xffffffff
	.align		4
        /*0008*/ 	.word	0x00000000
	.align		4
        /*000c*/ 	.word	0xfffffffe
	.align		4
        /*0010*/ 	.word	0x00000000
	.align		4
        /*0014*/ 	.word	0xfffffffd
	.align		4
        /*0018*/ 	.word	0x00000000
	.align		4
        /*001c*/ 	.word	0xfffffffc


//--------------------- .text._Z10calculat32iiiiiiiPi --------------------------
	.section	.text._Z10calculat32iiiiiiiPi,"ax",@progbits
	.align	128
.text._Z10calculat32iiiiiiiPi:
        .type           _Z10calculat32iiiiiiiPi,@function
        .size           _Z10calculat32iiiiiiiPi,(.L_x_9 - _Z10calculat32iiiiiiiPi)
        .other          _Z10calculat32iiiiiiiPi,@"STO_CUDA_ENTRY STV_DEFAULT"
_Z10calculat32iiiiiiiPi:
[----:B------:R-:W-:Y:S08]  /*0000*/  LDC R1, c[0x0][0x37c] ;  /* 0x0000df00ff017b82 */ /* 0x000ff00000000800 */
[----:B------:R-:W0:Y:S01]  /*0010*/  LDC.64 R6, c[0x0][0x388] ;  /* 0x0000e200ff067b82 */ /* 0x000e220000000a00 */
[----:B------:R-:W1:Y:S01]  /*0020*/  S2R R12, SR_TID.X ;  /* 0x00000000000c7919 */ /* 0x000e620000002100 */
[----:B------:R-:W2:Y:S01]  /*0030*/  LDCU UR5, c[0x0][0x390] ;  /* 0x00007200ff0577ac */ /* 0x000ea20008000800 */
[----:B------:R-:W3:Y:S05]  /*0040*/  S2R R3, SR_TID.Y ;  /* 0x0000000000037919 */ /* 0x000eea0000002200 */
[----:B------:R-:W0:Y:S08]  /*0050*/  LDC.64 R10, c[0x0][0x380] ;  /* 0x0000e000ff0a7b82 */ /* 0x000e300000000a00 */
[----:B------:R-:W2:Y:S08]  /*0060*/  S2UR UR4, SR_CTAID.Y ;  /* 0x00000000000479c3 */ /* 0x000eb00000002600 */
[----:B------:R-:W4:Y:S01]  /*0070*/  S2UR UR6, SR_CTAID.X ;  /* 0x00000000000679c3 */ /* 0x000f220000002500 */
[----:B0-----:R-:W-:Y:S01]  /*0080*/  IMAD R8, R10, R6, RZ ;  /* 0x000000060a087224 */ /* 0x001fe200078e02ff */
[----:B------:R-:W-:-:S04]  /*0090*/  IADD3 R5, PT, PT, R11, -0x1, RZ ;  /* 0xffffffff0b057810 */ /* 0x000fc80007ffe0ff */
[----:B------:R-:W-:Y:S01]  /*00a0*/  ISETP.GE.AND P0, PT, R8, R11, PT ;  /* 0x0000000b0800720c */ /* 0x000fe20003f06270 */
[----:B--2---:R-:W-:-:S03]  /*00b0*/  UIADD3 UR4, UPT, UPT, UR4, UR5, URZ ;  /* 0x0000000504047290 */ /* 0x004fc6000fffe0ff */
[----:B------:R-:W-:-:S03]  /*00c0*/  ISETP.LT.OR P0, PT, R10, 0x1, P0 ;  /* 0x000000010a00780c */ /* 0x000fc60000701670 */
[----:B---3--:R-:W-:Y:S01]  /*00d0*/  IMAD R0, R10, UR4, R3 ;  /* 0x000000040a007c24 */ /* 0x008fe2000f8e0203 */
[----:B----4-:R-:W-:-:S04]  /*00e0*/  IADD3 R7, PT, PT, R7, UR6, RZ ;  /* 0x0000000607077c10 */ /* 0x010fc8000fffe0ff */
[----:B------:R-:W-:Y:S01]  /*00f0*/  ISETP.GE.AND P2, PT, R0, R11, PT ;  /* 0x0000000b0000720c */ /* 0x000fe20003f46270 */
[----:B-1----:R-:W-:-:S05]  /*0100*/  IMAD R12, R7, R10, R12 ;  /* 0x0000000a070c7224 */ /* 0x002fca00078e020c */
[----:B------:R-:W-:Y:S01]  /*0110*/  ISETP.GE.AND P1, PT, R12, R11, PT ;  /* 0x0000000b0c00720c */ /* 0x000fe20003f26270 */
[----:B------:R-:W-:-:S12]  /*0120*/  @P0 EXIT ;  /* 0x000000000000094d */ /* 0x000fd80003800000 */
[----:B------:R-:W0:Y:S01]  /*0130*/  LDC.64 R2, c[0x0][0x3a0] ;  /* 0x0000e800ff027b82 */ /* 0x000e220000000a00 */
[-C--:B------:R-:W-:Y:S01]  /*0140*/  SEL R12, R12, R5.reuse, !P1 ;  /* 0x000000050c0c7207 */ /* 0x080fe20004800000 */
[----:B------:R-:W1:Y:S01]  /*0150*/  LDCU.64 UR4, c[0x0][0x358] ;  /* 0x00006b00ff0477ac */ /* 0x000e620008000a00 */
[----:B------:R-:W-:Y:S02]  /*0160*/  SEL R5, R0, R5, !P2 ;  /* 0x0000000500057207 */ /* 0x000fe40005000000 */
[----:B------:R-:W-:-:S03]  /*0170*/  VIADDMNMX R4, R8, R10, R11, PT ;  /* 0x0000000a08047246 */ /* 0x000fc6000380010b */
[----:B------:R-:W-:-:S04]  /*0180*/  IMAD R7, R12, R11, R5 ;  /* 0x0000000b0c077224 */ /* 0x000fc800078e0205 */
[----:B0-----:R-:W-:Y:S01]  /*0190*/  IMAD.WIDE R2, R7, 0x4, R2 ;  /* 0x0000000407027825 */ /* 0x001fe200078e0202 */
[----:B------:R-:W-:-:S04]  /*01a0*/  VIADDMNMX R7, R8, 0x1, R4, !PT ;  /* 0x0000000108077846 */ /* 0x000fc80007800104 */
[----:B-1----:R0:W5:Y:S01]  /*01b0*/  LDG.E R0, desc[UR4][R2.64] ;  /* 0x0000000402007981 */ /* 0x002162000c1e1900 */
[----:B------:R-:W-:Y:S01]  /*01c0*/  IMAD.IADD R9, R7, 0x1, -R8 ;  /* 0x0000000107097824 */ /* 0x000fe200078e0a08 */
[----:B------:R-:W-:-:S04]  /*01d0*/  IADD3 R7, PT, PT, R8, -R7, RZ ;  /* 0x8000000708077210 */ /* 0x000fc80007ffe0ff */
[----:B------:R-:W-:Y:S02]  /*01e0*/  LOP3.LUT P1, R9, R9, 0x3, RZ, 0xc0, !PT ;  /* 0x0000000309097812 */ /* 0x000fe4000782c0ff */
[----:B------:R-:W-:-:S11]  /*01f0*/  ISETP.GT.U32.AND P0, PT, R7, -0x4, PT ;  /* 0xfffffffc0700780c */ /* 0x000fd60003f04070 */
[----:B0-----:R-:W-:Y:S05]  /*0200*/  @!P1 BRA `(.L_x_0) ;  /* 0x0000000000589947 */ /* 0x001fea0003800000 */
[----:B------:R-:W0:Y:S01]  /*0210*/  LDC R18, c[0x0][0x384] ;  /* 0x0000e100ff127b82 */ /* 0x000e220000000800 */
[----:B------:R-:W-:Y:S02]  /*0220*/  IMAD R6, R11, R6, RZ ;  /* 0x000000060b067224 */ /* 0x000fe400078e02ff */
[----:B------:R-:W-:Y:S02]  /*0230*/  IMAD R13, R12, R11, R8 ;  /* 0x0000000b0c0d7224 */ /* 0x000fe400078e0208 */
[----:B------:R-:W-:Y:S02]  /*0240*/  IMAD R10, R6, R10, R5 ;  /* 0x0000000a060a7224 */ /* 0x000fe400078e0205 */
[----:B------:R-:W-:Y:S01]  /*0250*/  IMAD.MOV R9, RZ, RZ, -R9 ;  /* 0x000000ffff097224 */ /* 0x000fe200078e0a09 */
[----:B------:R-:W1:Y:S06]  /*0260*/  LDC.64 R14, c[0x0][0x3a0] ;  /* 0x0000e800ff0e7b82 */ /* 0x000e6c0000000a00 */
.L_x_1:
[----:B-1----:R-:W-:-:S04]  /*0270*/  IMAD.WIDE R6, R13, 0x4, R14 ;  /* 0x000000040d067825 */ /* 0x002fc800078e020e */
[----:B------:R-:W-:Y:S02]  /*0280*/  IMAD.WIDE R16, R10, 0x4, R14 ;  /* 0x000000040a107825 */ /* 0x000fe400078e020e */
[----:B--2---:R-:W2:Y:S04]  /*0290*/  LDG.E R6, desc[UR4][R6.64] ;  /* 0x0000000406067981 */ /* 0x004ea8000c1e1900 */
[----:B------:R-:W2:Y:S01]  /*02a0*/  LDG.E R17, desc[UR4][R16.64] ;  /* 0x0000000410117981 */ /* 0x000ea2000c1e1900 */
[----:B------:R-:W-:Y:S01]  /*02b0*/  VIADD R9, R9, 0x1 ;  /* 0x0000000109097836 */ /* 0x000fe20000000000 */
[----:B0-----:R-:W-:Y:S01]  /*02c0*/  MOV R11, R18 ;  /* 0x00000012000b7202 */ /* 0x001fe20000000f00 */
[----:B------:R-:W-:Y:S01]  /*02d0*/  VIADD R13, R13, 0x1 ;  /* 0x000000010d0d7836 */ /* 0x000fe20000000000 */
[----:B------:R-:W-:-:S02]  /*02e0*/  IADD3 R8, PT, PT, R8, 0x1, RZ ;  /* 0x0000000108087810 */ /* 0x000fc40007ffe0ff */
[----:B------:R-:W-:Y:S02]  /*02f0*/  ISETP.NE.AND P2, PT, R9, RZ, PT ;  /* 0x000000ff0900720c */ /* 0x000fe40003f45270 */
[----:B------:R-:W-:Y:S02]  /*0300*/  IADD3 R10, PT, PT, R10, R11, RZ ;  /* 0x0000000b0a0a7210 */ /* 0x000fe40007ffe0ff */
[----:B--2---:R-:W-:-:S04]  /*0310*/  IADD3 R19, PT, PT, R6, R17, RZ ;  /* 0x0000001106137210 */ /* 0x004fc80007ffe0ff */
[----:B-----5:R-:W-:-:S13]  /*0320*/  ISETP.GE.AND P1, PT, R19, R0, PT ;  /* 0x000000001300720c */ /* 0x020fda0003f26270 */
[----:B------:R2:W-:Y:S01]  /*0330*/  @!P1 STG.E desc[UR4][R2.64], R19 ;  /* 0x0000001302009986 */ /* 0x0005e2000c101904 */
[----:B------:R-:W-:Y:S01]  /*0340*/  @!P1 IMAD.MOV.U32 R0, RZ, RZ, R19 ;  /* 0x000000ffff009224 */ /* 0x000fe200078e0013 */
[----:B------:R-:W-:Y:S06]  /*0350*/  BAR.SYNC.DEFER_BLOCKING 0x0 ;  /* 0x0000000000007b1d */ /* 0x000fec0000010000 */
[----:B------:R-:W-:Y:S05]  /*0360*/  @P2 BRA `(.L_x_1) ;  /* 0xfffffffc00c02947 */ /* 0x000fea000383ffff */
.L_x_0:
[----:B------:R-:W-:Y:S05]  /*0370*/  @P0 EXIT ;  /* 0x000000000000094d */ /* 0x000fea0003800000 */
[----:B------:R-:W0:Y:S01]  /*0380*/  LDC R9, c[0x0][0x384] ;  /* 0x0000e100ff097b82 */ /* 0x000e220000000800 */
[-C--:B------:R-:W-:Y:S02]  /*0390*/  IMAD R5, R8, R11.reuse, R5 ;  /* 0x0000000b08057224 */ /* 0x080fe400078e0205 */
[----:B------:R-:W-:-:S05]  /*03a0*/  IMAD R13, R12, R11, R8 ;  /* 0x0000000b0c0d7224 */ /* 0x000fca00078e0208 */
[----:B------:R-:W1:Y:S02]  /*03b0*/  LDC.64 R6, c[0x0][0x3a0] ;  /* 0x0000e800ff067b82 */ /* 0x000e640000000a00 */
.L_x_2:
[----:B-1----:R-:W-:-:S04]  /*03c0*/  IMAD.WIDE R10, R13, 0x4, R6 ;  /* 0x000000040d0a7825 */ /* 0x002fc800078e0206 */
[----:B------:R-:W-:Y:S01]  /*03d0*/  IMAD.WIDE R14, R5, 0x4, R6 ;  /* 0x00000004050e7825 */ /* 0x000fe200078e0206 */
[----:B---3--:R-:W3:Y:S04]  /*03e0*/  LDG.E R12, desc[UR4][R10.64] ;  /* 0x000000040a0c7981 */ /* 0x008ee8000c1e1900 */
[----:B------:R-:W3:Y:S02]  /*03f0*/  LDG.E R17, desc[UR4][R14.64] ;  /* 0x000000040e117981 */ /* 0x000ee4000c1e1900 */
[----:B---3--:R-:W-:Y:S02]  /*0400*/  IMAD.IADD R21, R12, 0x1, R17 ;  /* 0x000000010c157824 */ /* 0x008fe400078e0211 */
[----:B0-----:R-:W-:-:S03]  /*0410*/  IMAD.WIDE R16, R9, 0x4, R14 ;  /* 0x0000000409107825 */ /* 0x001fc600078e020e */
[----:B-----5:R-:W-:-:S13]  /*0420*/  ISETP.GE.AND P0, PT, R21, R0, PT ;  /* 0x000000001500720c */ /* 0x020fda0003f06270 */
[----:B------:R0:W-:Y:S01]  /*0430*/  @!P0 STG.E desc[UR4][R2.64], R21 ;  /* 0x0000001502008986 */ /* 0x0001e2000c101904 */
[----:B------:R-:W-:Y:S06]  /*0440*/  BAR.SYNC.DEFER_BLOCKING 0x0 ;  /* 0x0000000000007b1d */ /* 0x000fec0000010000 */
[----:B------:R-:W3:Y:S04]  /*0450*/  LDG.E R12, desc[UR4][R10.64+0x4] ;  /* 0x000004040a0c7981 */ /* 0x000ee8000c1e1900 */
[----:B--2---:R-:W3:Y:S01]  /*0460*/  LDG.E R19, desc[UR4][R16.64] ;  /* 0x0000000410137981 */ /* 0x004ee2000c1e1900 */
[----:B------:R-:W-:Y:S01]  /*0470*/  @!P0 MOV R0, R21 ;  /* 0x0000001500008202 */ /* 0x000fe20000000f00 */
[----:B---3--:R-:W-:-:S02]  /*0480*/  IMAD.IADD R23, R12, 0x1, R19 ;  /* 0x000000010c177824 */ /* 0x008fc400078e0213 */
[----:B------:R-:W-:-:S03]  /*0490*/  IMAD.WIDE R18, R9, 0x4, R16 ;  /* 0x0000000409127825 */ /* 0x000fc600078e0210 */
[----:B------:R-:W-:-:S13]  /*04a0*/  ISETP.GE.AND P0, PT, R23, R0, PT ;  /* 0x000000001700720c */ /* 0x000fda0003f06270 */
[----:B------:R3:W-:Y:S01]  /*04b0*/  @!P0 STG.E desc[UR4][R2.64], R23 ;  /* 0x0000001702008986 */ /* 0x0007e2000c101904 */
[----:B------:R-:W-:Y:S06]  /*04c0*/  BAR.SYNC.DEFER_BLOCKING 0x0 ;  /* 0x0000000000007b1d */ /* 0x000fec0000010000 */
[----:B------:R-:W0:Y:S04]  /*04d0*/  LDG.E R12, desc[UR4][R10.64+0x8] ;  /* 0x000008040a0c7981 */ /* 0x000e28000c1e1900 */
[----:B------:R-:W0:Y:S01]  /*04e0*/  LDG.E R15, desc[UR4][R18.64] ;  /* 0x00000004120f7981 */ /* 0x000e22000c1e1900 */
[----:B------:R-:W-:Y:S01]  /*04f0*/  @!P0 MOV R0, R23 ;  /* 0x0000001700008202 */ /* 0x000fe20000000f00 */
[----:B0-----:R-:W-:-:S02]  /*0500*/  IMAD.IADD R21, R12, 0x1, R15 ;  /* 0x000000010c157824 */ /* 0x001fc400078e020f */
[----:B------:R-:W-:-:S03]  /*0510*/  IMAD.WIDE R14, R9, 0x4, R18 ;  /* 0x00000004090e7825 */ /* 0x000fc600078e0212 */
[----:B------:R-:W-:-:S13]  /*0520*/  ISETP.GE.AND P0, PT, R21, R0, PT ;  /* 0x000000001500720c */ /* 0x000fda0003f06270 */
[----:B------:R3:W-:Y:S01]  /*0530*/  @!P0 STG.E desc[UR4][R2.64], R21 ;  /* 0x0000001502008986 */ /* 0x0007e2000c101904 */
[----:B------:R-:W-:Y:S06]  /*0540*/  BAR.SYNC.DEFER_BLOCKING 0x0 ;  /* 0x0000000000007b1d */ /* 0x000fec0000010000 */
[----:B------:R-:W2:Y:S04]  /*0550*/  LDG.E R12, desc[UR4][R10.64+0xc] ;  /* 0x00000c040a0c7981 */ /* 0x000ea8000c1e1900 */
[----:B------:R-:W2:Y:S01]  /*0560*/  LDG.E R15, desc[UR4][R14.64] ;  /* 0x000000040e0f7981 */ /* 0x000ea2000c1e1900 */
[----:B------:R-:W-:Y:S01]  /*0570*/  @!P0 MOV R0, R21 ;  /* 0x0000001500008202 */ /* 0x000fe20000000f00 */
[----:B------:R-:W-:Y:S01]  /*0580*/  IMAD R5, R9, 0x4, R5 ;  /* 0x0000000409057824 */ /* 0x000fe200078e0205 */
[----:B------:R-:W-:-:S02]  /*0590*/  IADD3 R8, PT, PT, R8, 0x4, RZ ;  /* 0x0000000408087810 */ /* 0x000fc40007ffe0ff */
[----:B------:R-:W-:Y:S02]  /*05a0*/  IADD3 R13, PT, PT, R13, 0x4, RZ ;  /* 0x000000040d0d7810 */ /* 0x000fe40007ffe0ff */
[----:B------:R-:W-:Y:S01]  /*05b0*/  ISETP.GE.AND P1, PT, R8, R4, PT ;  /* 0x000000040800720c */ /* 0x000fe20003f26270 */
[----:B--2---:R-:W-:-:S05]  /*05c0*/  IMAD.IADD R17, R12, 0x1, R15 ;  /* 0x000000010c117824 */ /* 0x004fca00078e020f */
[----:B------:R-:W-:-:S13]  /*05d0*/  ISETP.GE.AND P0, PT, R17, R0, PT ;  /* 0x000000001100720c */ /* 0x000fda0003f06270 */
[----:B------:R3:W-:Y:S01]  /*05e0*/  @!P0 STG.E desc[UR4][R2.64], R17 ;  /* 0x0000001102008986 */ /* 0x0007e2000c101904 */
[----:B------:R-:W-:Y:S01]  /*05f0*/  @!P0 IMAD.MOV.U32 R0, RZ, RZ, R17 ;  /* 0x000000ffff008224 */ /* 0x000fe200078e0011 */
[----:B------:R-:W-:Y:S06]  /*0600*/  BAR.SYNC.DEFER_BLOCKING 0x0 ;  /* 0x0000000000007b1d */ /* 0x000fec0000010000 */
[----:B------:R-:W-:Y:S05]  /*0610*/  @!P1 BRA `(.L_x_2) ;  /* 0xfffffffc00689947 */ /* 0x000fea000383ffff */
[----:B------:R-:W-:Y:S05]  /*0620*/  EXIT ;  /* 0x000000000000794d */ /* 0x000fea0003800000 */
.L_x_3:
[----:B------:R-:W-:-:S00]  /*0630*/  BRA `(.L_x_3) ;  /* 0xfffffffc00fc7947 */ /* 0x000fc0000383ffff */
[----:B------:R-:W-:-:S00]  /*0640*/  NOP ;  /* 0x0000000000007918 */ /* 0x000fc00000000000 */
        /* <DEDUP_REMOVED lines=11> */
.L_x_9:


//--------------------- .text._Z8calculatiiiiiiiPi --------------------------
	.section	.text._Z8calculatiiiiiiiPi,"ax",@progbits
	.align	128
        .global         _Z8calculatiiiiiiiPi
        .type           _Z8calculatiiiiiiiPi,@function
        .size           _Z8calculatiiiiiiiPi,(.L_x_10 - _Z8calculatiiiiiiiPi)
        .other          _Z8calculatiiiiiiiPi,@"STO_CUDA_ENTRY STV_DEFAULT"
_Z8calculatiiiiiiiPi:
.text._Z8calculatiiiiiiiPi:
[----:B------:R-:W-:Y:S08]  /*0000*/  LDC R1, c[0x0][0x37c] ;  /* 0x0000df00ff017b82 */ /* 0x000ff00000000800 */
[----:B------:R-:W0:Y:S01]  /*0010*/  LDC.64 R6, c[0x0][0x380] ;  /* 0x0000e000ff067b82 */ /* 0x000e220000000a00 */
[----:B------:R-:W0:Y:S02]  /*0020*/  LDCU UR4, c[0x0][0x388] ;  /* 0x00007100ff0477ac */ /* 0x000e240008000800 */
[----:B0-----:R-:W-:-:S05]  /*0030*/  IMAD R0, R6, UR4, RZ ;  /* 0x0000000406007c24 */ /* 0x001fca000f8e02ff */
[----:B------:R-:W-:-:S04]  /*0040*/  ISETP.GE.AND P0, PT, R0, R7, PT ;  /* 0x000000070000720c */ /* 0x000fc80003f06270 */
[----:B------:R-:W-:-:S13]  /*0050*/  ISETP.LT.OR P0, PT, R6, 0x1, P0 ;  /* 0x000000010600780c */ /* 0x000fda0000701670 */
[----:B------:R-:W-:Y:S05]  /*0060*/  @P0 EXIT ;  /* 0x000000000000094d */ /* 0x000fea0003800000 */
[----:B------:R-:W0:Y:S01]  /*0070*/  S2R R9, SR_TID.X ;  /* 0x0000000000097919 */ /* 0x000e220000002100 */
[----:B------:R-:W1:Y:S01]  /*0080*/  S2UR UR4, SR_CTAID.Y ;  /* 0x00000000000479c3 */ /* 0x000e620000002600 */
[----:B------:R-:W1:Y:S01]  /*0090*/  LDCU UR5, c[0x0][0x390] ;  /* 0x00007200ff0577ac */ /* 0x000e620008000800 */
[C---:B------:R-:W-:Y:S01]  /*00a0*/  LOP3.LUT R4, R6.reuse, 0x7ffffffc, RZ, 0xc0, !PT ;  /* 0x7ffffffc06047812 */ /* 0x040fe200078ec0ff */
[----:B------:R-:W2:Y:S01]  /*00b0*/  S2R R3, SR_CTAID.X ;  /* 0x0000000000037919 */ /* 0x000ea20000002500 */
[----:B------:R-:W-:Y:S01]  /*00c0*/  LOP3.LUT R5, R6, 0x3, RZ, 0xc0, !PT ;  /* 0x0000000306057812 */ /* 0x000fe200078ec0ff */
[----:B------:R-:W3:Y:S01]  /*00d0*/  LDCU.64 UR6, c[0x0][0x358] ;  /* 0x00006b00ff0677ac */ /* 0x000ee20008000a00 */
[----:B------:R-:W-:Y:S02]  /*00e0*/  IADD3 R8, PT, PT, -R4, RZ, RZ ;  /* 0x000000ff04087210 */ /* 0x000fe40007ffe1ff */
[----:B------:R-:W2:Y:S01]  /*00f0*/  LDC R2, c[0x0][0x38c] ;  /* 0x0000e300ff027b82 */ /* 0x000ea20000000800 */
[----:B-1----:R-:W-:-:S06]  /*0100*/  UIADD3 UR4, UPT, UPT, UR4, UR5, URZ ;  /* 0x0000000504047290 */ /* 0x002fcc000fffe0ff */
[----:B0-----:R-:W-:Y:S01]  /*0110*/  IMAD R9, R6, UR4, R9 ;  /* 0x0000000406097c24 */ /* 0x001fe2000f8e0209 */
[----:B--2---:R-:W-:Y:S01]  /*0120*/  IADD3 R3, PT, PT, R3, R2, RZ ;  /* 0x0000000203037210 */ /* 0x004fe20007ffe0ff */
[----:B------:R-:W-:-:S03]  /*0130*/  VIADD R2, R7, 0xffffffff ;  /* 0xffffffff07027836 */ /* 0x000fc60000000000 */
[----:B------:R-:W-:Y:S02]  /*0140*/  ISETP.GE.AND P0, PT, R9, R7, PT ;  /* 0x000000070900720c */ /* 0x000fe40003f06270 */
[-C--:B------:R-:W-:Y:S01]  /*0150*/  VIADDMNMX R7, R0, R6.reuse, R7, PT ;  /* 0x0000000600077246 */ /* 0x080fe20003800107 */
[----:B------:R-:W-:Y:S01]  /*0160*/  IMAD R6, R3, R6, 0x3 ;  /* 0x0000000303067424 */ /* 0x000fe200078e0206 */
[----:B---3--:R-:W-:-:S09]  /*0170*/  SEL R9, R9, R2, !P0 ;  /* 0x0000000209097207 */ /* 0x008fd20004000000 */
.L_x_7:
[----:B0-----:R-:W0:Y:S01]  /*0180*/  LDCU.64 UR4, c[0x0][0x380] ;  /* 0x00007000ff0477ac */ /* 0x001e220008000a00 */
[----:B------:R-:W-:Y:S01]  /*0190*/  IMAD.MOV.U32 R12, RZ, RZ, RZ ;  /* 0x000000ffff0c7224 */ /* 0x000fe200078e00ff */
[----:B------:R-:W1:Y:S01]  /*01a0*/  LDCU.64 UR8, c[0x0][0x3a0] ;  /* 0x00007400ff0877ac */ /* 0x000e620008000a00 */
[----:B0-----:R-:W-:Y:S01]  /*01b0*/  UISETP.GE.U32.AND UP0, UPT, UR4, 0x4, UPT ;  /* 0x000000040400788c */ /* 0x001fe2000bf06070 */
[----:B------:R-:W-:Y:S01]  /*01c0*/  IMAD R11, R0, UR5, R9 ;  /* 0x00000005000b7c24 */ /* 0x000fe2000f8e0209 */
[----:B-1----:R-:W-:Y:S01]  /*01d0*/  MOV R15, UR9 ;  /* 0x00000009000f7c02 */ /* 0x002fe20008000f00 */
[----:B------:R-:W-:-:S04]  /*01e0*/  IMAD.U32 R14, RZ, RZ, UR8 ;  /* 0x00000008ff0e7e24 */ /* 0x000fc8000f8e00ff */
[----:B------:R-:W-:Y:S02]  /*01f0*/  IMAD.WIDE R10, R11, 0x4, R14 ;  /* 0x000000040b0a7825 */ /* 0x000fe400078e020e */
[----:B------:R-:W-:Y:S05]  /*0200*/  BRA.U !UP0, `(.L_x_4) ;  /* 0x0000000508087547 */ /* 0x000fea000b800000 */
[----:B------:R-:W0:Y:S01]  /*0210*/  LDC.64 R14, c[0x0][0x3a0] ;  /* 0x0000e800ff0e7b82 */ /* 0x000e220000000a00 */
[----:B------:R-:W-:Y:S01]  /*0220*/  MOV R23, R6 ;  /* 0x0000000600177202 */ /* 0x000fe20000000f00 */
[----:B------:R-:W-:Y:S01]  /*0230*/  IMAD.MOV.U32 R22, RZ, RZ, R8 ;  /* 0x000000ffff167224 */ /* 0x000fe200078e0008 */
[----:B------:R-:W1:Y:S01]  /*0240*/  LDCU UR4, c[0x0][0x384] ;  /* 0x00007080ff0477ac */ /* 0x000e620008000800 */
[----:B------:R-:W-:-:S05]  /*0250*/  NOP ;  /* 0x0000000000007918 */ /* 0x000fca0000000000 */
.L_x_5:
[----:B------:R-:W-:Y:S01]  /*0260*/  IADD3 R13, PT, PT, R23, -0x3, RZ ;  /* 0xfffffffd170d7810 */ /* 0x000fe20007ffe0ff */
[----:B-1----:R-:W-:Y:S01]  /*0270*/  UMOV UR5, UR4 ;  /* 0x0000000400057c82 */ /* 0x002fe20008000000 */
[----:B------:R-:W2:Y:S02]  /*0280*/  LDG.E R17, desc[UR6][R10.64] ;  /* 0x000000060a117981 */ /* 0x000ea4000c1e1900 */
[----:B------:R-:W-:-:S04]  /*0290*/  ISETP.GE.AND P0, PT, R13, UR5, PT ;  /* 0x000000050d007c0c */ /* 0x000fc8000bf06270 */
[----:B------:R-:W-:-:S05]  /*02a0*/  SEL R13, R13, R2, !P0 ;  /* 0x000000020d0d7207 */ /* 0x000fca0004000000 */
[C---:B------:R-:W-:Y:S02]  /*02b0*/  IMAD R19, R13.reuse, UR5, R0 ;  /* 0x000000050d137c24 */ /* 0x040fe4000f8e0200 */
[----:B------:R-:W-:Y:S02]  /*02c0*/  IMAD R13, R13, UR5, R9 ;  /* 0x000000050d0d7c24 */ /* 0x000fe4000f8e0209 */
[----:B0-----:R-:W-:-:S04]  /*02d0*/  IMAD.WIDE R18, R19, 0x4, R14 ;  /* 0x0000000413127825 */ /* 0x001fc800078e020e */
[----:B------:R-:W-:Y:S02]  /*02e0*/  IMAD.WIDE R12, R13, 0x4, R14 ;  /* 0x000000040d0c7825 */ /* 0x000fe400078e020e */
[----:B------:R-:W2:Y:S04]  /*02f0*/  LDG.E R18, desc[UR6][R18.64] ;  /* 0x0000000612127981 */ /* 0x000ea8000c1e1900 */
[----:B------:R-:W3:Y:S01]  /*0300*/  LDG.E R16, desc[UR6][R12.64] ;  /* 0x000000060c107981 */ /* 0x000ee2000c1e1900 */
[----:B------:R-:W-:-:S05]  /*0310*/  VIADD R21, R23, 0xfffffffe ;  /* 0xfffffffe17157836 */ /* 0x000fca0000000000 */
[----:B------:R-:W-:Y:S02]  /*0320*/  ISETP.GE.AND P1, PT, R21, UR5, PT ;  /* 0x0000000515007c0c */ /* 0x000fe4000bf26270 */
[----:B--2---:R-:W-:-:S04]  /*0330*/  IADD3 R27, PT, PT, R18, R17, RZ ;  /* 0x00000011121b7210 */ /* 0x004fc80007ffe0ff */
[----:B---3--:R-:W-:Y:S02]  /*0340*/  ISETP.GE.AND P0, PT, R27, R16, PT ;  /* 0x000000101b00720c */ /* 0x008fe40003f06270 */
[----:B------:R-:W-:-:S11]  /*0350*/  SEL R16, R21, R2, !P1 ;  /* 0x0000000215107207 */ /* 0x000fd60004800000 */
[----:B------:R0:W-:Y:S01]  /*0360*/  @!P0 STG.E desc[UR6][R12.64], R27 ;  /* 0x0000001b0c008986 */ /* 0x0001e2000c101906 */
[----:B------:R-:W-:Y:S01]  /*0370*/  BAR.SYNC.DEFER_BLOCKING 0x0 ;  /* 0x0000000000007b1d */ /* 0x000fe20000010000 */
[C---:B------:R-:W-:Y:S02]  /*0380*/  IMAD R21, R16.reuse, UR5, R0 ;  /* 0x0000000510157c24 */ /* 0x040fe4000f8e0200 */
[----:B------:R-:W-:Y:S02]  /*0390*/  IMAD R17, R16, UR5, R9 ;  /* 0x0000000510117c24 */ /* 0x000fe4000f8e0209 */
[----:B------:R-:W-:-:S04]  /*03a0*/  IMAD.WIDE R20, R21, 0x4, R14 ;  /* 0x0000000415147825 */ /* 0x000fc800078e020e */
[----:B------:R-:W-:Y:S02]  /*03b0*/  IMAD.WIDE R16, R17, 0x4, R14 ;  /* 0x0000000411107825 */ /* 0x000fe400078e020e */
[----:B------:R-:W2:Y:S04]  /*03c0*/  LDG.E R20, desc[UR6][R20.64] ;  /* 0x0000000614147981 */ /* 0x000ea8000c1e1900 */
[----:B------:R-:W2:Y:S04]  /*03d0*/  LDG.E R19, desc[UR6][R10.64] ;  /* 0x000000060a137981 */ /* 0x000ea8000c1e1900 */
[----:B------:R-:W3:Y:S01]  /*03e0*/  LDG.E R18, desc[UR6][R16.64] ;  /* 0x0000000610127981 */ /* 0x000ee2000c1e1900 */
[----:B------:R-:W-:-:S05]  /*03f0*/  VIADD R25, R23, 0xffffffff ;  /* 0xffffffff17197836 */ /* 0x000fca0000000000 */
[----:B------:R-:W-:-:S04]  /*0400*/  ISETP.GE.AND P1, PT, R25, UR5, PT ;  /* 0x0000000519007c0c */ /* 0x000fc8000bf26270 */
[----:B------:R-:W-:-:S05]  /*0410*/  SEL R25, R25, R2, !P1 ;  /* 0x0000000219197207 */ /* 0x000fca0004800000 */
[----:B0-----:R-:W-:-:S04]  /*0420*/  IMAD R13, R25, UR5, R9 ;  /* 0x00000005190d7c24 */ /* 0x001fc8000f8e0209 */
[----:B------:R-:W-:Y:S01]  /*0430*/  IMAD.WIDE R12, R13, 0x4, R14 ;  /* 0x000000040d0c7825 */ /* 0x000fe200078e020e */
[----:B--2---:R-:W-:-:S04]  /*0440*/  IADD3 R29, PT, PT, R20, R19, RZ ;  /* 0x00000013141d7210 */ /* 0x004fc80007ffe0ff */
[----:B---3--:R-:W-:-:S13]  /*0450*/  ISETP.GE.AND P0, PT, R29, R18, PT ;  /* 0x000000121d00720c */ /* 0x008fda0003f06270 */
[----:B------:R0:W-:Y:S01]  /*0460*/  @!P0 STG.E desc[UR6][R16.64], R29 ;  /* 0x0000001d10008986 */ /* 0x0001e2000c101906 */
[----:B------:R-:W-:Y:S01]  /*0470*/  BAR.SYNC.DEFER_BLOCKING 0x0 ;  /* 0x0000000000007b1d */ /* 0x000fe20000010000 */
[----:B------:R-:W-:-:S04]  /*0480*/  IMAD R19, R25, UR5, R0 ;  /* 0x0000000519137c24 */ /* 0x000fc8000f8e0200 */
[----:B------:R-:W-:-:S06]  /*0490*/  IMAD.WIDE R18, R19, 0x4, R14 ;  /* 0x0000000413127825 */ /* 0x000fcc00078e020e */
[----:B------:R-:W2:Y:S04]  /*04a0*/  LDG.E R18, desc[UR6][R18.64] ;  /* 0x0000000612127981 */ /* 0x000ea8000c1e1900 */
[----:B------:R-:W2:Y:S04]  /*04b0*/  LDG.E R21, desc[UR6][R10.64] ;  /* 0x000000060a157981 */ /* 0x000ea8000c1e1900 */
[----:B------:R-:W3:Y:S01]  /*04c0*/  LDG.E R20, desc[UR6][R12.64] ;  /* 0x000000060c147981 */ /* 0x000ee2000c1e1900 */
[----:B------:R-:W-:Y:S01]  /*04d0*/  ISETP.GE.AND P1, PT, R23, UR5, PT ;  /* 0x0000000517007c0c */ /* 0x000fe2000bf26270 */
[----:B--2---:R-:W-:-:S05]  /*04e0*/  IMAD.IADD R27, R18, 0x1, R21 ;  /* 0x00000001121b7824 */ /* 0x004fca00078e0215 */
[----:B---3--:R-:W-:Y:S02]  /*04f0*/  ISETP.GE.AND P0, PT, R27, R20, PT ;  /* 0x000000141b00720c */ /* 0x008fe40003f06270 */
[----:B------:R-:W-:-:S11]  /*0500*/  SEL R20, R23, R2, !P1 ;  /* 0x0000000217147207 */ /* 0x000fd60004800000 */
[----:B------:R2:W-:Y:S01]  /*0510*/  @!P0 STG.E desc[UR6][R12.64], R27 ;  /* 0x0000001b0c008986 */ /* 0x0005e2000c101906 */
[----:B------:R-:W-:Y:S01]  /*0520*/  BAR.SYNC.DEFER_BLOCKING 0x0 ;  /* 0x0000000000007b1d */ /* 0x000fe20000010000 */
[C---:B------:R-:W-:Y:S02]  /*0530*/  IMAD R25, R20.reuse, UR5, R0 ;  /* 0x0000000514197c24 */ /* 0x040fe4000f8e0200 */
[----:B------:R-:W-:Y:S02]  /*0540*/  IMAD R21, R20, UR5, R9 ;  /* 0x0000000514157c24 */ /* 0x000fe4000f8e0209 */
[----:B0-----:R-:W-:-:S04]  /*0550*/  IMAD.WIDE R16, R25, 0x4, R14 ;  /* 0x0000000419107825 */ /* 0x001fc800078e020e */
[----:B------:R-:W-:Y:S02]  /*0560*/  IMAD.WIDE R20, R21, 0x4, R14 ;  /* 0x0000000415147825 */ /* 0x000fe400078e020e */
[----:B------:R-:W3:Y:S04]  /*0570*/  LDG.E R16, desc[UR6][R16.64] ;  /* 0x0000000610107981 */ /* 0x000ee8000c1e1900 */
[----:B------:R-:W3:Y:S04]  /*0580*/  LDG.E R19, desc[UR6][R10.64] ;  /* 0x000000060a137981 */ /* 0x000ee8000c1e1900 */
[----:B------:R-:W4:Y:S01]  /*0590*/  LDG.E R18, desc[UR6][R20.64] ;  /* 0x0000000614127981 */ /* 0x000f22000c1e1900 */
[----:B------:R-:W-:Y:S01]  /*05a0*/  VIADD R22, R22, 0x4 ;  /* 0x0000000416167836 */ /* 0x000fe20000000000 */
[----:B------:R-:W-:-:S02]  /*05b0*/  IADD3 R23, PT, PT, R23, 0x4, RZ ;  /* 0x0000000417177810 */ /* 0x000fc40007ffe0ff */
[----:B---3--:R-:W-:-:S04]  /*05c0*/  IADD3 R19, PT, PT, R16, R19, RZ ;  /* 0x0000001310137210 */ /* 0x008fc80007ffe0ff */
[----:B----4-:R-:W-:-:S13]  /*05d0*/  ISETP.GE.AND P0, PT, R19, R18, PT ;  /* 0x000000121300720c */ /* 0x010fda0003f06270 */
[----:B------:R2:W-:Y:S01]  /*05e0*/  @!P0 STG.E desc[UR6][R20.64], R19 ;  /* 0x0000001314008986 */ /* 0x0005e2000c101906 */
[----:B------:R-:W-:Y:S01]  /*05f0*/  BAR.SYNC.DEFER_BLOCKING 0x0 ;  /* 0x0000000000007b1d */ /* 0x000fe20000010000 */
[----:B------:R-:W-:-:S13]  /*0600*/  ISETP.NE.AND P0, PT, R22, RZ, PT ;  /* 0x000000ff1600720c */ /* 0x000fda0003f05270 */
[----:B--2---:R-:W-:Y:S05]  /*0610*/  @P0 BRA `(.L_x_5) ;  /* 0xfffffffc00100947 */ /* 0x004fea000383ffff */
[----:B------:R-:W-:-:S07]  /*0620*/  IMAD.MOV.U32 R12, RZ, RZ, R4 ;  /* 0x000000ffff0c7224 */ /* 0x000fce00078e0004 */
.L_x_4:
[----:B------:R-:W-:-:S13]  /*0630*/  ISETP.NE.AND P0, PT, R5, RZ, PT ;  /* 0x000000ff0500720c */ /* 0x000fda0003f05270 */
[----:B------:R-:W-:Y:S05]  /*0640*/  @!P0 BRA `(.L_x_6) ;  /* 0x0000000000bc8947 */ /* 0x000fea0003800000 */
[----:B------:R-:W0:Y:S01]  /*0650*/  LDC R19, c[0x0][0x380] ;  /* 0x0000e000ff137b82 */ /* 0x000e220000000800 */
[----:B------:R-:W2:Y:S01]  /*0660*/  LDG.E R21, desc[UR6][R10.64] ;  /* 0x000000060a157981 */ /* 0x000ea2000c1e1900 */
[----:B0-----:R-:W-:-:S05]  /*0670*/  IMAD R19, R3, R19, R12 ;  /* 0x0000001303137224 */ /* 0x001fca00078e020c */
[----:B------:R-:W-:-:S04]  /*0680*/  ISETP.GE.AND P0, PT, R19, UR5, PT ;  /* 0x0000000513007c0c */ /* 0x000fc8000bf06270 */
[----:B------:R-:W-:-:S05]  /*0690*/  SEL R12, R19, R2, !P0 ;  /* 0x00000002130c7207 */ /* 0x000fca0004000000 */
[C---:B------:R-:W-:Y:S02]  /*06a0*/  IMAD R13, R12.reuse, UR5, R0 ;  /* 0x000000050c0d7c24 */ /* 0x040fe4000f8e0200 */
[----:B------:R-:W-:Y:S02]  /*06b0*/  IMAD R17, R12, UR5, R9 ;  /* 0x000000050c117c24 */ /* 0x000fe4000f8e0209 */
[----:B------:R-:W-:-:S04]  /*06c0*/  IMAD.WIDE R12, R13, 0x4, R14 ;  /* 0x000000040d0c7825 */ /* 0x000fc800078e020e */
[----:B------:R-:W-:Y:S02]  /*06d0*/  IMAD.WIDE R16, R17, 0x4, R14 ;  /* 0x0000000411107825 */ /* 0x000fe400078e020e */
[----:B------:R-:W2:Y:S04]  /*06e0*/  LDG.E R12, desc[UR6][R12.64] ;  /* 0x000000060c0c7981 */ /* 0x000ea8000c1e1900 */
[----:B------:R-:W3:Y:S01]  /*06f0*/  LDG.E R18, desc[UR6][R16.64] ;  /* 0x0000000610127981 */ /* 0x000ee2000c1e1900 */
[----:B--2---:R-:W-:-:S04]  /*0700*/  IADD3 R21, PT, PT, R12, R21, RZ ;  /* 0x000000150c157210 */ /* 0x004fc80007ffe0ff */
[----:B---3--:R-:W-:-:S13]  /*0710*/  ISETP.GE.AND P0, PT, R21, R18, PT ;  /* 0x000000121500720c */ /* 0x008fda0003f06270 */
[----:B------:R0:W-:Y:S01]  /*0720*/  @!P0 STG.E desc[UR6][R16.64], R21 ;  /* 0x0000001510008986 */ /* 0x0001e2000c101906 */
[----:B------:R-:W-:Y:S01]  /*0730*/  BAR.SYNC.DEFER_BLOCKING 0x0 ;  /* 0x0000000000007b1d */ /* 0x000fe20000010000 */
[----:B------:R-:W-:-:S13]  /*0740*/  ISETP.NE.AND P0, PT, R5, 0x1, PT ;  /* 0x000000010500780c */ /* 0x000fda0003f05270 */
[----:B0-----:R-:W-:Y:S05]  /*0750*/  @!P0 BRA `(.L_x_6) ;  /* 0x0000000000788947 */ /* 0x001fea0003800000 */
[----:B------:R-:W-:-:S05]  /*0760*/  VIADD R13, R19, 0x1 ;  /* 0x00000001130d7836 */ /* 0x000fca0000000000 */
[----:B------:R-:W-:-:S04]  /*0770*/  ISETP.GE.AND P0, PT, R13, UR5, PT ;  /* 0x000000050d007c0c */ /* 0x000fc8000bf06270 */
[----:B------:R-:W-:-:S05]  /*0780*/  SEL R13, R13, R2, !P0 ;  /* 0x000000020d0d7207 */ /* 0x000fca0004000000 */
[C---:B------:R-:W-:Y:S02]  /*0790*/  IMAD R21, R13.reuse, UR5, R0 ;  /* 0x000000050d157c24 */ /* 0x040fe4000f8e0200 */
[----:B------:R-:W-:Y:S02]  /*07a0*/  IMAD R17, R13, UR5, R9 ;  /* 0x000000050d117c24 */ /* 0x000fe4000f8e0209 */
[--C-:B------:R-:W-:Y:S02]  /*07b0*/  IMAD.WIDE R12, R21, 0x4, R14.reuse ;  /* 0x00000004150c7825 */ /* 0x100fe400078e020e */
[----:B------:R-:W2:Y:S02]  /*07c0*/  LDG.E R21, desc[UR6][R10.64] ;  /* 0x000000060a157981 */ /* 0x000ea4000c1e1900 */
        /* <DEDUP_REMOVED lines=9> */
[----:B------:R-:W-:Y:S01]  /*0860*/  VIADD R19, R19, 0x2 ;  /* 0x0000000213137836 */ /* 0x000fe20000000000 */
[----:B------:R-:W2:Y:S04]  /*0870*/  LDG.E R11, desc[UR6][R10.64] ;  /* 0x000000060a0b7981 */ /* 0x000ea8000c1e1900 */
        /* <DEDUP_REMOVED lines=11> */
[----:B------:R-:W-:Y:S06]  /*0930*/  BAR.SYNC.DEFER_BLOCKING 0x0 ;  /* 0x0000000000007b1d */ /* 0x000fec0000010000 */
.L_x_6:
[----:B------:R-:W-:-:S04]  /*0940*/  IADD3 R0, PT, PT, R0, 0x1, RZ ;  /* 0x0000000100007810 */ /* 0x000fc80007ffe0ff */
[----:B------:R-:W-:-:S13]  /*0950*/  ISETP.GE.AND P0, PT, R0, R7, PT ;  /* 0x000000070000720c */ /* 0x000fda0003f06270 */
[----:B------:R-:W-:Y:S05]  /*0960*/  @!P0 BRA `(.L_x_7) ;  /* 0xfffffff800048947 */ /* 0x000fea000383ffff */
[----:B------:R-:W-:Y:S05]  /*0970*/  EXIT ;  /* 0x000000000000794d */ /* 0x000fea0003800000 */
.L_x_8:
        /* <DEDUP_REMOVED lines=16> */
.L_x_10:


//--------------------- .nv.shared.reserved.0     --------------------------
	.section	.nv.shared.reserved.0,"aw",@nobits
	.weak		__nv_reservedSMEM_offset_0_alias
	.size		__nv_reservedSMEM_offset_0_alias, 0, 64
	.other		__nv_reservedSMEM_offset_0_alias,@"STO_CUDA_RESERVED_SHARED STV_DEFAULT"
__nv_reservedSMEM_offset_0_alias:
	.zero		0
	.zero		64


//--------------------- .nv.constant0._Z10calculat32iiiiiiiPi --------------------------
	.section	.nv.constant0._Z10calculat32iiiiiiiPi,"a",@progbits
	.sectionflags	@""
	.align	4
.nv.constant0._Z10calculat32iiiiiiiPi:
	.zero		936


//--------------------- .nv.constant0._Z8calculatiiiiiiiPi --------------------------
	.section	.nv.constant0._Z8calculatiiiiiiiPi,"a",@progbits
	.sectionflags	@""
	.align	4
.nv.constant0._Z8calculatiiiiiiiPi:
	.zero		936


//--------------------- SYMBOLS --------------------------

	.type		.nv.reservedSmem.offset0,@object
	.size		.nv.reservedSmem.offset0,0x4
